//
// Generated by NVIDIA NVVM Compiler
//
// Compiler Build ID: CL-36424714
// Cuda compilation tools, release 13.0, V13.0.88
// Based on NVVM 20.0.0
//

.version 9.0
.target sm_100
.address_size 64

	// .globl	_Z1kPi

.visible .entry _Z1kPi(
	.param .u64 .ptr .align 1 _Z1kPi_param_0
)
{
	.reg .pred 	%p<2>;
	.reg .b32 	%r<3>;
	.reg .b64 	%rd<3>;

	ld.param.u64 	%rd1, [_Z1kPi_param_0];
	mov.u32 	%r1, %tid.x;
	setp.gt.u32 	%p1, %r1, 15;
	@%p1 bra 	$L__BB0_2;
	cvta.to.global.u64 	%rd2, %rd1;
	mov.b32 	%r2, 0;
	st.global.u32 	[%rd2], %r2;
$L__BB0_2:
	ret;

}


// ===== COMPILED SASS (sm_100) =====

	.target	sm_100

	.elftype	@"ET_EXEC"


//--------------------- .note.nv.tkinfo           --------------------------
	.section	.note.nv.tkinfo,"",@"SHT_NOTE"
	.sectionflags	@"SHF_NOTE_NV_TKINFO"
	.tkinfo
        /*0018*/ 	.word	0x00000002
        /*0030*/ 	.string	""
        /*0030*/ 	.string	"ptxas"
        /*0030*/ 	.string	"Cuda compilation tools, release 13.0, V13.0.88"
        /*0030*/ 	.string	"Build cuda_13.0.r13.0/compiler.36424714_0"
        /*0030*/ 	.string	"-arch sm_100 -m 64 "



//--------------------- .note.nv.cuinfo           --------------------------
	.section	.note.nv.cuinfo,"",@"SHT_NOTE"
	.sectionflags	@"SHF_NOTE_NV_CUINFO"
        /*0018*/ 	.short	0x0002
        /*001a*/ 	.short	0x0064
        /*001c*/ 	.short	0x0082
	.zero		2


//--------------------- .nv.info                  --------------------------
	.section	.nv.info,"",@"SHT_CUDA_INFO"
	.align	4


	//----- nvinfo : EIATTR_REGCOUNT
	.align		4
        /*0000*/ 	.byte	0x04, 0x2f
        /*0002*/ 	.short	(.L_1 - .L_0)
	.align		4
.L_0:
        /*0004*/ 	.word	index@(_Z1kPi)
        /*0008*/ 	.word	0x00000006


	//----- nvinfo : EIATTR_FRAME_SIZE
	.align		4
.L_1:
        /*000c*/ 	.byte	0x04, 0x11
        /*000e*/ 	.short	(.L_3 - .L_2)
	.align		4
.L_2:
        /*0010*/ 	.word	index@(_Z1kPi)
        /*0014*/ 	.word	0x00000000


	//----- nvinfo : EIATTR_MIN_STACK_SIZE
	.align		4
.L_3:
        /*0018*/ 	.byte	0x04, 0x12
        /*001a*/ 	.short	(.L_5 - .L_4)
	.align		4
.L_4:
        /*001c*/ 	.word	index@(_Z1kPi)
        /*0020*/ 	.word	0x00000000
.L_5:


//--------------------- .nv.compat                --------------------------
	.section	.nv.compat,"",@"SHT_CUDA_COMPAT_INFO"
	.align	4
        /*0000*/ 	.byte	0x02, 0x09, 0x00, 0x00, 0x02, 0x02, 0x01, 0x00, 0x02, 0x05, 0x05, 0x00, 0x03, 0x07, 0x01, 0x01
        /*0010*/ 	.byte	0x02, 0x03, 0x00, 0x00, 0x02, 0x06, 0x01, 0x00, 0x04, 0x0b, 0x08, 0x00, 0x09, 0x00, 0x00, 0x00
        /*0020*/ 	.byte	0x00, 0x00, 0x00, 0x00


//--------------------- .nv.info._Z1kPi           --------------------------
	.section	.nv.info._Z1kPi,"",@"SHT_CUDA_INFO"
	.sectionflags	@""
	.align	4


	//----- nvinfo : EIATTR_CUDA_API_VERSION
	.align		4
        /*0000*/ 	.byte	0x04, 0x37
        /*0002*/ 	.short	(.L_7 - .L_6)
.L_6:
        /*0004*/ 	.word	0x00000082


	//----- nvinfo : EIATTR_KPARAM_INFO
	.align		4
.L_7:
        /*0008*/ 	.byte	0x04, 0x17
        /*000a*/ 	.short	(.L_9 - .L_8)
.L_8:
        /*000c*/ 	.word	0x00000000
        /*0010*/ 	.short	0x0000
        /*0012*/ 	.short	0x0000
        /*0014*/ 	.byte	0x00, 0xf5, 0x21, 0x00


	//----- nvinfo : EIATTR_SPARSE_MMA_MASK
	.align		4
.L_9:
        /*0018*/ 	.byte	0x03, 0x50
        /*001a*/ 	.short	0x0000


	//----- nvinfo : EIATTR_MAXREG_COUNT
	.align		4
        /*001c*/ 	.byte	0x03, 0x1b
        /*001e*/ 	.short	0x00ff


	//----- nvinfo : EIATTR_MERCURY_ISA_VERSION
	.align		4
        /*0020*/ 	.byte	0x03, 0x5f
        /*0022*/ 	.short	0x0101


	//----- nvinfo : EIATTR_VRC_CTA_INIT_COUNT
	.align		4
        /*0024*/ 	.byte	0x02, 0x4a
	.zero		1
	.zero		1


	//----- nvinfo : EIATTR_EXIT_INSTR_OFFSETS
	.align		4
        /*0028*/ 	.byte	0x04, 0x1c
        /*002a*/ 	.short	(.L_11 - .L_10)


	//   ....[0]....
.L_10:
        /*002c*/ 	.word	0x00000030


	//   ....[1]....
        /*0030*/ 	.word	0x00000070


	//----- nvinfo : EIATTR_CBANK_PARAM_SIZE
	.align		4
.L_11:
        /*0034*/ 	.byte	0x03, 0x19
        /*0036*/ 	.short	0x0008


	//----- nvinfo : EIATTR_PARAM_CBANK
	.align		4
        /*0038*/ 	.byte	0x04, 0x0a
        /*003a*/ 	.short	(.L_13 - .L_12)
	.align		4
.L_12:
        /*003c*/ 	.word	index@(.nv.constant0._Z1kPi)
        /*0040*/ 	.short	0x0380
        /*0042*/ 	.short	0x0008


	//----- nvinfo : EIATTR_SW_WAR
	.align		4
.L_13:
        /*0044*/ 	.byte	0x04, 0x36
        /*0046*/ 	.short	(.L_15 - .L_14)
.L_14:
        /*0048*/ 	.word	0x00000008
.L_15:


//--------------------- .nv.callgraph             --------------------------
	.section	.nv.callgraph,"",@"SHT_CUDA_CALLGRAPH"
	.align	4
	.sectionentsize	8
	.align		4
        /*0000*/ 	.word	0x00000000
	.align		4
        /*0004*/ 	.word	0xffffffff
	.align		4
        /*0008*/ 	.word	0x00000000
	.align		4
        /*000c*/ 	.word	0xfffffffe
	.align		4
        /*0010*/ 	.word	0x00000000
	.align		4
        /*0014*/ 	.word	0xfffffffd
	.align		4
        /*0018*/ 	.word	0x00000000
	.align		4
        /*001c*/ 	.word	0xfffffffc


//--------------------- .text._Z1kPi              --------------------------
	.section	.text._Z1kPi,"ax",@progbits
	.align	128
        .global         _Z1kPi
        .type           _Z1kPi,@function
        .size           _Z1kPi,(.L_x_1 - _Z1kPi)
        .other          _Z1kPi,@"STO_CUDA_ENTRY STV_DEFAULT"
_Z1kPi:
.text._Z1kPi:
[----:B------:R-:W-:Y:S01]  /*0000*/  LDC R1, c[0x0][0x37c] ;  /* 0x0000df00ff017b82 */ /* 0x000fe20000000800 */
[----:B------:R-:W0:Y:S02]  /*0010*/  S2R R0, SR_TID.X ;  /* 0x0000000000007919 */ /* 0x000e240000002100 */
[----:B0-----:R-:W-:-:S13]  /*0020*/  ISETP.GT.U32.AND P0, PT, R0, 0xf, PT ;  /* 0x0000000f0000780c */ /* 0x001fda0003f04070 */
[----:B------:R-:W-:Y:S05]  /*0030*/  @P0 EXIT ;  /* 0x000000000000094d */ /* 0x000fea0003800000 */
[----:B------:R-:W0:Y:S01]  /*0040*/  LDC.64 R2, c[0x0][0x380] ;  /* 0x0000e000ff027b82 */ /* 0x000e220000000a00 */
[----:B------:R-:W0:Y:S02]  /*0050*/  LDCU.64 UR4, c[0x0][0x358] ;  /* 0x00006b00ff0477ac */ /* 0x000e240008000a00 */
[----:B0-----:R-:W-:Y:S01]  /*0060*/  STG.E desc[UR4][R2.64], RZ ;  /* 0x000000ff02007986 */ /* 0x001fe2000c101904 */
[----:B------:R-:W-:Y:S05]  /*0070*/  EXIT ;  /* 0x000000000000794d */ /* 0x000fea0003800000 */
.L_x_0:
[----:B------:R-:W-:-:S00]  /*0080*/  BRA `(.L_x_0) ;  /* 0xfffffffc00fc7947 */ /* 0x000fc0000383ffff */
[----:B------:R-:W-:-:S00]  /*0090*/  NOP ;  /* 0x0000000000007918 */ /* 0x000fc00000000000 */
        /* <DEDUP_REMOVED lines=14> */
.L_x_1:


//--------------------- .nv.shared.reserved.0     --------------------------
	.section	.nv.shared.reserved.0,"aw",@nobits
	.weak		__nv_reservedSMEM_offset_0_alias
	.size		__nv_reservedSMEM_offset_0_alias, 0, 64
	.other		__nv_reservedSMEM_offset_0_alias,@"STO_CUDA_RESERVED_SHARED STV_DEFAULT"
__nv_reservedSMEM_offset_0_alias:
	.zero		0
	.zero		64


//--------------------- .nv.constant0._Z1kPi      --------------------------
	.section	.nv.constant0._Z1kPi,"a",@progbits
	.sectionflags	@""
	.align	4
.nv.constant0._Z1kPi:
	.zero		904


//--------------------- SYMBOLS --------------------------

	.type		.nv.reservedSmem.offset0,@object
	.size		.nv.reservedSmem.offset0,0x4
